//
// Generated by NVIDIA NVVM Compiler
//
// Compiler Build ID: CL-36424714
// Cuda compilation tools, release 13.0, V13.0.88
// Based on NVVM 20.0.0
//

.version 9.0
.target sm_100
.address_size 64

	// .globl	_Z25optimizedMaxPlusMulKernelIfEvPKT_S2_PS0_mmm
// _ZZ25optimizedMaxPlusMulKernelIfEvPKT_S2_PS0_mmmE8mat1Tile has been demoted
// _ZZ25optimizedMaxPlusMulKernelIfEvPKT_S2_PS0_mmmE8mat2Tile has been demoted

.visible .entry _Z25optimizedMaxPlusMulKernelIfEvPKT_S2_PS0_mmm(
	.param .u64 .ptr .align 1 _Z25optimizedMaxPlusMulKernelIfEvPKT_S2_PS0_mmm_param_0,
	.param .u64 .ptr .align 1 _Z25optimizedMaxPlusMulKernelIfEvPKT_S2_PS0_mmm_param_1,
	.param .u64 .ptr .align 1 _Z25optimizedMaxPlusMulKernelIfEvPKT_S2_PS0_mmm_param_2,
	.param .u64 _Z25optimizedMaxPlusMulKernelIfEvPKT_S2_PS0_mmm_param_3,
	.param .u64 _Z25optimizedMaxPlusMulKernelIfEvPKT_S2_PS0_mmm_param_4,
	.param .u64 _Z25optimizedMaxPlusMulKernelIfEvPKT_S2_PS0_mmm_param_5
)
{
	.reg .pred 	%p<12>;
	.reg .b32 	%r<27>;
	.reg .b32 	%f<147>;
	.reg .b64 	%rd<38>;
	// demoted variable
	.shared .align 4 .b8 _ZZ25optimizedMaxPlusMulKernelIfEvPKT_S2_PS0_mmmE8mat1Tile[4096];
	// demoted variable
	.shared .align 4 .b8 _ZZ25optimizedMaxPlusMulKernelIfEvPKT_S2_PS0_mmmE8mat2Tile[4096];
	ld.param.u64 	%rd17, [_Z25optimizedMaxPlusMulKernelIfEvPKT_S2_PS0_mmm_param_3];
	ld.param.u64 	%rd18, [_Z25optimizedMaxPlusMulKernelIfEvPKT_S2_PS0_mmm_param_4];
	ld.param.u64 	%rd19, [_Z25optimizedMaxPlusMulKernelIfEvPKT_S2_PS0_mmm_param_5];
	cvt.rn.f32.u64 	%f10, %rd18;
	mul.f32 	%f11, %f10, 0f3D000000;
	cvt.rpi.f32.f32 	%f1, %f11;
	setp.leu.f32 	%p1, %f1, 0f00000000;
	mov.f32 	%f146, 0f00000000;
	@%p1 bra 	$L__BB0_7;
	ld.param.u64 	%rd35, [_Z25optimizedMaxPlusMulKernelIfEvPKT_S2_PS0_mmm_param_1];
	ld.param.u64 	%rd34, [_Z25optimizedMaxPlusMulKernelIfEvPKT_S2_PS0_mmm_param_0];
	mov.u32 	%r5, %ctaid.y;
	mov.u32 	%r6, %ntid.y;
	mov.u32 	%r7, %tid.y;
	mad.lo.s32 	%r8, %r5, %r6, %r7;
	cvt.u64.u32 	%rd1, %r8;
	mov.u32 	%r9, %ntid.x;
	cvt.u64.u32 	%rd2, %r9;
	mov.u32 	%r10, %tid.x;
	cvt.u64.u32 	%rd3, %r10;
	shl.b32 	%r11, %r7, 7;
	mov.u32 	%r12, _ZZ25optimizedMaxPlusMulKernelIfEvPKT_S2_PS0_mmmE8mat1Tile;
	add.s32 	%r1, %r12, %r11;
	shl.b32 	%r13, %r10, 2;
	add.s32 	%r2, %r1, %r13;
	mul.lo.s64 	%rd4, %rd18, %rd1;
	mov.u32 	%r14, %ctaid.x;
	mad.lo.s32 	%r15, %r14, %r9, %r10;
	cvt.u64.u32 	%rd5, %r15;
	mov.u32 	%r16, _ZZ25optimizedMaxPlusMulKernelIfEvPKT_S2_PS0_mmmE8mat2Tile;
	add.s32 	%r4, %r16, %r13;
	add.s32 	%r3, %r4, %r11;
	cvta.to.global.u64 	%rd6, %rd34;
	cvta.to.global.u64 	%rd7, %rd35;
	mov.f32 	%f146, 0f00000000;
	mov.b64 	%rd37, 0;
$L__BB0_2:
	setp.le.u64 	%p2, %rd17, %rd1;
	mad.lo.s64 	%rd21, %rd37, %rd2, %rd3;
	setp.ge.u64 	%p3, %rd21, %rd18;
	mov.f32 	%f144, 0f00000000;
	or.pred  	%p4, %p2, %p3;
	@%p4 bra 	$L__BB0_4;
	add.s64 	%rd22, %rd21, %rd4;
	shl.b64 	%rd23, %rd22, 2;
	add.s64 	%rd24, %rd6, %rd23;
	ld.global.f32 	%f144, [%rd24];
$L__BB0_4:
	setp.le.u64 	%p5, %rd19, %rd5;
	st.shared.f32 	[%r2], %f144;
	mov.u32 	%r17, %ntid.y;
	cvt.u64.u32 	%rd25, %r17;
	mov.u32 	%r18, %tid.y;
	cvt.u64.u32 	%rd26, %r18;
	mad.lo.s64 	%rd10, %rd37, %rd25, %rd26;
	setp.ge.u64 	%p6, %rd10, %rd18;
	mov.f32 	%f145, 0f00000000;
	or.pred  	%p7, %p5, %p6;
	@%p7 bra 	$L__BB0_6;
	mad.lo.s64 	%rd27, %rd10, %rd19, %rd5;
	shl.b64 	%rd28, %rd27, 2;
	add.s64 	%rd29, %rd7, %rd28;
	ld.global.f32 	%f145, [%rd29];
$L__BB0_6:
	st.shared.f32 	[%r3], %f145;
	bar.sync 	0;
	ld.shared.f32 	%f15, [%r1];
	ld.shared.f32 	%f16, [%r4];
	add.f32 	%f17, %f15, %f16;
	max.f32 	%f18, %f146, %f17;
	ld.shared.f32 	%f19, [%r1+4];
	ld.shared.f32 	%f20, [%r4+128];
	add.f32 	%f21, %f19, %f20;
	max.f32 	%f22, %f18, %f21;
	ld.shared.f32 	%f23, [%r1+8];
	ld.shared.f32 	%f24, [%r4+256];
	add.f32 	%f25, %f23, %f24;
	max.f32 	%f26, %f22, %f25;
	ld.shared.f32 	%f27, [%r1+12];
	ld.shared.f32 	%f28, [%r4+384];
	add.f32 	%f29, %f27, %f28;
	max.f32 	%f30, %f26, %f29;
	ld.shared.f32 	%f31, [%r1+16];
	ld.shared.f32 	%f32, [%r4+512];
	add.f32 	%f33, %f31, %f32;
	max.f32 	%f34, %f30, %f33;
	ld.shared.f32 	%f35, [%r1+20];
	ld.shared.f32 	%f36, [%r4+640];
	add.f32 	%f37, %f35, %f36;
	max.f32 	%f38, %f34, %f37;
	ld.shared.f32 	%f39, [%r1+24];
	ld.shared.f32 	%f40, [%r4+768];
	add.f32 	%f41, %f39, %f40;
	max.f32 	%f42, %f38, %f41;
	ld.shared.f32 	%f43, [%r1+28];
	ld.shared.f32 	%f44, [%r4+896];
	add.f32 	%f45, %f43, %f44;
	max.f32 	%f46, %f42, %f45;
	ld.shared.f32 	%f47, [%r1+32];
	ld.shared.f32 	%f48, [%r4+1024];
	add.f32 	%f49, %f47, %f48;
	max.f32 	%f50, %f46, %f49;
	ld.shared.f32 	%f51, [%r1+36];
	ld.shared.f32 	%f52, [%r4+1152];
	add.f32 	%f53, %f51, %f52;
	max.f32 	%f54, %f50, %f53;
	ld.shared.f32 	%f55, [%r1+40];
	ld.shared.f32 	%f56, [%r4+1280];
	add.f32 	%f57, %f55, %f56;
	max.f32 	%f58, %f54, %f57;
	ld.shared.f32 	%f59, [%r1+44];
	ld.shared.f32 	%f60, [%r4+1408];
	add.f32 	%f61, %f59, %f60;
	max.f32 	%f62, %f58, %f61;
	ld.shared.f32 	%f63, [%r1+48];
	ld.shared.f32 	%f64, [%r4+1536];
	add.f32 	%f65, %f63, %f64;
	max.f32 	%f66, %f62, %f65;
	ld.shared.f32 	%f67, [%r1+52];
	ld.shared.f32 	%f68, [%r4+1664];
	add.f32 	%f69, %f67, %f68;
	max.f32 	%f70, %f66, %f69;
	ld.shared.f32 	%f71, [%r1+56];
	ld.shared.f32 	%f72, [%r4+1792];
	add.f32 	%f73, %f71, %f72;
	max.f32 	%f74, %f70, %f73;
	ld.shared.f32 	%f75, [%r1+60];
	ld.shared.f32 	%f76, [%r4+1920];
	add.f32 	%f77, %f75, %f76;
	max.f32 	%f78, %f74, %f77;
	ld.shared.f32 	%f79, [%r1+64];
	ld.shared.f32 	%f80, [%r4+2048];
	add.f32 	%f81, %f79, %f80;
	max.f32 	%f82, %f78, %f81;
	ld.shared.f32 	%f83, [%r1+68];
	ld.shared.f32 	%f84, [%r4+2176];
	add.f32 	%f85, %f83, %f84;
	max.f32 	%f86, %f82, %f85;
	ld.shared.f32 	%f87, [%r1+72];
	ld.shared.f32 	%f88, [%r4+2304];
	add.f32 	%f89, %f87, %f88;
	max.f32 	%f90, %f86, %f89;
	ld.shared.f32 	%f91, [%r1+76];
	ld.shared.f32 	%f92, [%r4+2432];
	add.f32 	%f93, %f91, %f92;
	max.f32 	%f94, %f90, %f93;
	ld.shared.f32 	%f95, [%r1+80];
	ld.shared.f32 	%f96, [%r4+2560];
	add.f32 	%f97, %f95, %f96;
	max.f32 	%f98, %f94, %f97;
	ld.shared.f32 	%f99, [%r1+84];
	ld.shared.f32 	%f100, [%r4+2688];
	add.f32 	%f101, %f99, %f100;
	max.f32 	%f102, %f98, %f101;
	ld.shared.f32 	%f103, [%r1+88];
	ld.shared.f32 	%f104, [%r4+2816];
	add.f32 	%f105, %f103, %f104;
	max.f32 	%f106, %f102, %f105;
	ld.shared.f32 	%f107, [%r1+92];
	ld.shared.f32 	%f108, [%r4+2944];
	add.f32 	%f109, %f107, %f108;
	max.f32 	%f110, %f106, %f109;
	ld.shared.f32 	%f111, [%r1+96];
	ld.shared.f32 	%f112, [%r4+3072];
	add.f32 	%f113, %f111, %f112;
	max.f32 	%f114, %f110, %f113;
	ld.shared.f32 	%f115, [%r1+100];
	ld.shared.f32 	%f116, [%r4+3200];
	add.f32 	%f117, %f115, %f116;
	max.f32 	%f118, %f114, %f117;
	ld.shared.f32 	%f119, [%r1+104];
	ld.shared.f32 	%f120, [%r4+3328];
	add.f32 	%f121, %f119, %f120;
	max.f32 	%f122, %f118, %f121;
	ld.shared.f32 	%f123, [%r1+108];
	ld.shared.f32 	%f124, [%r4+3456];
	add.f32 	%f125, %f123, %f124;
	max.f32 	%f126, %f122, %f125;
	ld.shared.f32 	%f127, [%r1+112];
	ld.shared.f32 	%f128, [%r4+3584];
	add.f32 	%f129, %f127, %f128;
	max.f32 	%f130, %f126, %f129;
	ld.shared.f32 	%f131, [%r1+116];
	ld.shared.f32 	%f132, [%r4+3712];
	add.f32 	%f133, %f131, %f132;
	max.f32 	%f134, %f130, %f133;
	ld.shared.f32 	%f135, [%r1+120];
	ld.shared.f32 	%f136, [%r4+3840];
	add.f32 	%f137, %f135, %f136;
	max.f32 	%f138, %f134, %f137;
	ld.shared.f32 	%f139, [%r1+124];
	ld.shared.f32 	%f140, [%r4+3968];
	add.f32 	%f141, %f139, %f140;
	max.f32 	%f146, %f138, %f141;
	bar.sync 	0;
	add.s64 	%rd37, %rd37, 1;
	cvt.rn.f32.u64 	%f142, %rd37;
	setp.gt.f32 	%p8, %f1, %f142;
	@%p8 bra 	$L__BB0_2;
$L__BB0_7:
	mov.u32 	%r19, %ctaid.y;
	mov.u32 	%r20, %ntid.y;
	mov.u32 	%r21, %tid.y;
	mad.lo.s32 	%r22, %r19, %r20, %r21;
	cvt.u64.u32 	%rd12, %r22;
	mov.u32 	%r23, %ctaid.x;
	mov.u32 	%r24, %ntid.x;
	mov.u32 	%r25, %tid.x;
	mad.lo.s32 	%r26, %r23, %r24, %r25;
	cvt.u64.u32 	%rd13, %r26;
	setp.le.u64 	%p9, %rd17, %rd12;
	setp.le.u64 	%p10, %rd19, %rd13;
	or.pred  	%p11, %p9, %p10;
	@%p11 bra 	$L__BB0_9;
	ld.param.u64 	%rd36, [_Z25optimizedMaxPlusMulKernelIfEvPKT_S2_PS0_mmm_param_2];
	mad.lo.s64 	%rd30, %rd19, %rd12, %rd13;
	cvta.to.global.u64 	%rd31, %rd36;
	shl.b64 	%rd32, %rd30, 2;
	add.s64 	%rd33, %rd31, %rd32;
	st.global.f32 	[%rd33], %f146;
$L__BB0_9:
	ret;

}


// ===== COMPILED SASS (sm_100) =====

	.target	sm_100

	.elftype	@"ET_EXEC"


//--------------------- .note.nv.tkinfo           --------------------------
	.section	.note.nv.tkinfo,"",@"SHT_NOTE"
	.sectionflags	@"SHF_NOTE_NV_TKINFO"
	.tkinfo
        /*0018*/ 	.word	0x00000002
        /*0030*/ 	.string	""
        /*0030*/ 	.string	"ptxas"
        /*0030*/ 	.string	"Cuda compilation tools, release 13.0, V13.0.88"
        /*0030*/ 	.string	"Build cuda_13.0.r13.0/compiler.36424714_0"
        /*0030*/ 	.string	"-arch sm_100 -m 64 "



//--------------------- .note.nv.cuinfo           --------------------------
	.section	.note.nv.cuinfo,"",@"SHT_NOTE"
	.sectionflags	@"SHF_NOTE_NV_CUINFO"
        /*0018*/ 	.short	0x0002
        /*001a*/ 	.short	0x0064
        /*001c*/ 	.short	0x0082
	.zero		2


//--------------------- .nv.info                  --------------------------
	.section	.nv.info,"",@"SHT_CUDA_INFO"
	.align	4


	//----- nvinfo : EIATTR_REGCOUNT
	.align		4
        /*0000*/ 	.byte	0x04, 0x2f
        /*0002*/ 	.short	(.L_1 - .L_0)
	.align		4
.L_0:
        /*0004*/ 	.word	index@(_Z25optimizedMaxPlusMulKernelIfEvPKT_S2_PS0_mmm)
        /*0008*/ 	.word	0x0000001f


	//----- nvinfo : EIATTR_FRAME_SIZE
	.align		4
.L_1:
        /*000c*/ 	.byte	0x04, 0x11
        /*000e*/ 	.short	(.L_3 - .L_2)
	.align		4
.L_2:
        /*0010*/ 	.word	index@(_Z25optimizedMaxPlusMulKernelIfEvPKT_S2_PS0_mmm)
        /*0014*/ 	.word	0x00000000


	//----- nvinfo : EIATTR_MIN_STACK_SIZE
	.align		4
.L_3:
        /*0018*/ 	.byte	0x04, 0x12
        /*001a*/ 	.short	(.L_5 - .L_4)
	.align		4
.L_4:
        /*001c*/ 	.word	index@(_Z25optimizedMaxPlusMulKernelIfEvPKT_S2_PS0_mmm)
        /*0020*/ 	.word	0x00000000
.L_5:


//--------------------- .nv.compat                --------------------------
	.section	.nv.compat,"",@"SHT_CUDA_COMPAT_INFO"
	.align	4
        /*0000*/ 	.byte	0x02, 0x09, 0x00, 0x00, 0x02, 0x02, 0x01, 0x00, 0x02, 0x05, 0x05, 0x00, 0x03, 0x07, 0x01, 0x01
        /*0010*/ 	.byte	0x02, 0x03, 0x00, 0x00, 0x02, 0x06, 0x01, 0x00, 0x04, 0x0b, 0x08, 0x00, 0x09, 0x00, 0x00, 0x00
        /*0020*/ 	.byte	0x00, 0x00, 0x00, 0x00


//--------------------- .nv.info._Z25optimizedMaxPlusMulKernelIfEvPKT_S2_PS0_mmm --------------------------
	.section	.nv.info._Z25optimizedMaxPlusMulKernelIfEvPKT_S2_PS0_mmm,"",@"SHT_CUDA_INFO"
	.sectionflags	@""
	.align	4


	//----- nvinfo : EIATTR_CUDA_API_VERSION
	.align		4
        /*0000*/ 	.byte	0x04, 0x37
        /*0002*/ 	.short	(.L_7 - .L_6)
.L_6:
        /*0004*/ 	.word	0x00000082


	//----- nvinfo : EIATTR_KPARAM_INFO
	.align		4
.L_7:
        /*0008*/ 	.byte	0x04, 0x17
        /*000a*/ 	.short	(.L_9 - .L_8)
.L_8:
        /*000c*/ 	.word	0x00000000
        /*0010*/ 	.short	0x0005
        /*0012*/ 	.short	0x0028
        /*0014*/ 	.byte	0x00, 0xf0, 0x21, 0x00


	//----- nvinfo : EIATTR_KPARAM_INFO
	.align		4
.L_9:
        /*0018*/ 	.byte	0x04, 0x17
        /*001a*/ 	.short	(.L_11 - .L_10)
.L_10:
        /*001c*/ 	.word	0x00000000
        /*0020*/ 	.short	0x0004
        /*0022*/ 	.short	0x0020
        /*0024*/ 	.byte	0x00, 0xf0, 0x21, 0x00


	//----- nvinfo : EIATTR_KPARAM_INFO
	.align		4
.L_11:
        /*0028*/ 	.byte	0x04, 0x17
        /*002a*/ 	.short	(.L_13 - .L_12)
.L_12:
        /*002c*/ 	.word	0x00000000
        /*0030*/ 	.short	0x0003
        /*0032*/ 	.short	0x0018
        /*0034*/ 	.byte	0x00, 0xf0, 0x21, 0x00


	//----- nvinfo : EIATTR_KPARAM_INFO
	.align		4
.L_13:
        /*0038*/ 	.byte	0x04, 0x17
        /*003a*/ 	.short	(.L_15 - .L_14)
.L_14:
        /*003c*/ 	.word	0x00000000
        /*0040*/ 	.short	0x0002
        /*0042*/ 	.short	0x0010
        /*0044*/ 	.byte	0x00, 0xf5, 0x21, 0x00


	//----- nvinfo : EIATTR_KPARAM_INFO
	.align		4
.L_15:
        /*0048*/ 	.byte	0x04, 0x17
        /*004a*/ 	.short	(.L_17 - .L_16)
.L_16:
        /*004c*/ 	.word	0x00000000
        /*0050*/ 	.short	0x0001
        /*0052*/ 	.short	0x0008
        /*0054*/ 	.byte	0x00, 0xf5, 0x21, 0x00


	//----- nvinfo : EIATTR_KPARAM_INFO
	.align		4
.L_17:
        /*0058*/ 	.byte	0x04, 0x17
        /*005a*/ 	.short	(.L_19 - .L_18)
.L_18:
        /*005c*/ 	.word	0x00000000
        /*0060*/ 	.short	0x0000
        /*0062*/ 	.short	0x0000
        /*0064*/ 	.byte	0x00, 0xf5, 0x21, 0x00


	//----- nvinfo : EIATTR_SPARSE_MMA_MASK
	.align		4
.L_19:
        /*0068*/ 	.byte	0x03, 0x50
        /*006a*/ 	.short	0x0000


	//----- nvinfo : EIATTR_MAXREG_COUNT
	.align		4
        /*006c*/ 	.byte	0x03, 0x1b
        /*006e*/ 	.short	0x00ff


	//----- nvinfo : EIATTR_NUM_BARRIERS
	.align		4
        /*0070*/ 	.byte	0x02, 0x4c
        /*0072*/ 	.byte	0x01
	.zero		1


	//----- nvinfo : EIATTR_MERCURY_ISA_VERSION
	.align		4
        /*0074*/ 	.byte	0x03, 0x5f
        /*0076*/ 	.short	0x0101


	//----- nvinfo : EIATTR_VRC_CTA_INIT_COUNT
	.align		4
        /*0078*/ 	.byte	0x02, 0x4a
	.zero		1
	.zero		1


	//----- nvinfo : EIATTR_EXIT_INSTR_OFFSETS
	.align		4
        /*007c*/ 	.byte	0x04, 0x1c
        /*007e*/ 	.short	(.L_21 - .L_20)


	//   ....[0]....
.L_20:
        /*0080*/ 	.word	0x00000b60


	//   ....[1]....
        /*0084*/ 	.word	0x00000be0


	//----- nvinfo : EIATTR_CBANK_PARAM_SIZE
	.align		4
.L_21:
        /*0088*/ 	.byte	0x03, 0x19
        /*008a*/ 	.short	0x0030


	//----- nvinfo : EIATTR_PARAM_CBANK
	.align		4
        /*008c*/ 	.byte	0x04, 0x0a
        /*008e*/ 	.short	(.L_23 - .L_22)
	.align		4
.L_22:
        /*0090*/ 	.word	index@(.nv.constant0._Z25optimizedMaxPlusMulKernelIfEvPKT_S2_PS0_mmm)
        /*0094*/ 	.short	0x0380
        /*0096*/ 	.short	0x0030


	//----- nvinfo : EIATTR_SW_WAR
	.align		4
.L_23:
        /*0098*/ 	.byte	0x04, 0x36
        /*009a*/ 	.short	(.L_25 - .L_24)
.L_24:
        /*009c*/ 	.word	0x00000008
.L_25:


//--------------------- .nv.callgraph             --------------------------
	.section	.nv.callgraph,"",@"SHT_CUDA_CALLGRAPH"
	.align	4
	.sectionentsize	8
	.align		4
        /*0000*/ 	.word	0x00000000
	.align		4
        /*0004*/ 	.word	0xffffffff
	.align		4
        /*0008*/ 	.word	0x00000000
	.align		4
        /*000c*/ 	.word	0xfffffffe
	.align		4
        /*0010*/ 	.word	0x00000000
	.align		4
        /*0014*/ 	.word	0xfffffffd
	.align		4
        /*0018*/ 	.word	0x00000000
	.align		4
        /*001c*/ 	.word	0xfffffffc


//--------------------- .text._Z25optimizedMaxPlusMulKernelIfEvPKT_S2_PS0_mmm --------------------------
	.section	.text._Z25optimizedMaxPlusMulKernelIfEvPKT_S2_PS0_mmm,"ax",@progbits
	.align	128
        .global         _Z25optimizedMaxPlusMulKernelIfEvPKT_S2_PS0_mmm
        .type           _Z25optimizedMaxPlusMulKernelIfEvPKT_S2_PS0_mmm,@function
        .size           _Z25optimizedMaxPlusMulKernelIfEvPKT_S2_PS0_mmm,(.L_x_3 - _Z25optimizedMaxPlusMulKernelIfEvPKT_S2_PS0_mmm)
        .other          _Z25optimizedMaxPlusMulKernelIfEvPKT_S2_PS0_mmm,@"STO_CUDA_ENTRY STV_DEFAULT"
_Z25optimizedMaxPlusMulKernelIfEvPKT_S2_PS0_mmm:
.text._Z25optimizedMaxPlusMulKernelIfEvPKT_S2_PS0_mmm:
[----:B------:R-:W-:Y:S01]  /*0000*/  LDC R1, c[0x0][0x37c] ;  /* 0x0000df00ff017b82 */ /* 0x000fe20000000800 */
[----:B------:R-:W0:Y:S01]  /*0010*/  LDCU.64 UR4, c[0x0][0x3a0] ;  /* 0x00007400ff0477ac */ /* 0x000e220008000a00 */
[----:B------:R-:W-:Y:S01]  /*0020*/  HFMA2 R20, -RZ, RZ, 0, 0 ;  /* 0x00000000ff147431 */ /* 0x000fe200000001ff */
[----:B------:R-:W1:Y:S01]  /*0030*/  LDCU.64 UR8, c[0x0][0x358] ;  /* 0x00006b00ff0877ac */ /* 0x000e620008000a00 */
[----:B0-----:R-:W0:Y:S02]  /*0040*/  I2F.U64 R0, UR4 ;  /* 0x0000000400007d12 */ /* 0x001e240008301000 */
[----:B0-----:R-:W-:Y:S02]  /*0050*/  FMUL R19, R0, 0.03125 ;  /* 0x3d00000000137820 */ /* 0x001fe40000400000 */
[----:B------:R-:W0:Y:S04]  /*0060*/  S2R R0, SR_TID.X ;  /* 0x0000000000007919 */ /* 0x000e280000002100 */
[----:B------:R-:W2:Y:S02]  /*0070*/  FRND.CEIL R19, R19 ;  /* 0x0000001300137307 */ /* 0x000ea40000209000 */
[----:B--2---:R-:W-:-:S13]  /*0080*/  FSETP.GT.AND P0, PT, R19, RZ, PT ;  /* 0x000000ff1300720b */ /* 0x004fda0003f04000 */
[----:B01----:R-:W-:Y:S05]  /*0090*/  @!P0 BRA `(.L_x_0) ;  /* 0x00000008007c8947 */ /* 0x003fea0003800000 */
[----:B------:R-:W0:Y:S01]  /*00a0*/  S2R R5, SR_TID.Y ;  /* 0x0000000000057919 */ /* 0x000e220000002200 */
[----:B------:R-:W1:Y:S01]  /*00b0*/  S2UR UR6, SR_CgaCtaId ;  /* 0x00000000000679c3 */ /* 0x000e620000008800 */
[----:B------:R-:W-:Y:S01]  /*00c0*/  UMOV UR4, 0x400 ;  /* 0x0000040000047882 */ /* 0x000fe20000000000 */
[----:B------:R-:W-:Y:S01]  /*00d0*/  MOV R20, RZ ;  /* 0x000000ff00147202 */ /* 0x000fe20000000f00 */
[----:B------:R-:W2:Y:S01]  /*00e0*/  S2R R2, SR_TID.X ;  /* 0x0000000000027919 */ /* 0x000ea20000002100 */
[----:B------:R-:W-:Y:S01]  /*00f0*/  UIADD3 UR5, UPT, UPT, UR4, 0x1000, URZ ;  /* 0x0000100004057890 */ /* 0x000fe2000fffe0ff */
[----:B------:R-:W-:Y:S01]  /*0100*/  MOV R4, RZ ;  /* 0x000000ff00047202 */ /* 0x000fe20000000f00 */
[----:B------:R-:W-:Y:S01]  /*0110*/  IMAD.MOV.U32 R3, RZ, RZ, RZ ;  /* 0x000000ffff037224 */ /* 0x000fe200078e00ff */
[----:B------:R-:W3:Y:S01]  /*0120*/  S2R R7, SR_CTAID.X ;  /* 0x0000000000077919 */ /* 0x000ee20000002500 */
[----:B------:R-:W4:Y:S01]  /*0130*/  S2UR UR7, SR_CTAID.Y ;  /* 0x00000000000779c3 */ /* 0x000f220000002600 */
[----:B------:R-:W0:Y:S01]  /*0140*/  LDCU.64 UR14, c[0x0][0x398] ;  /* 0x00007300ff0e77ac */ /* 0x000e220008000a00 */
[----:B------:R-:W0:Y:S06]  /*0150*/  LDCU.64 UR16, c[0x0][0x3a8] ;  /* 0x00007500ff1077ac */ /* 0x000e2c0008000a00 */
[----:B------:R-:W4:Y:S01]  /*0160*/  LDC R18, c[0x0][0x364] ;  /* 0x0000d900ff127b82 */ /* 0x000f220000000800 */
[----:B------:R-:W3:Y:S01]  /*0170*/  LDCU UR10, c[0x0][0x360] ;  /* 0x00006c00ff0a77ac */ /* 0x000ee20008000800 */
[----:B------:R-:W3:Y:S01]  /*0180*/  LDCU.64 UR12, c[0x0][0x3a0] ;  /* 0x00007400ff0c77ac */ /* 0x000ee20008000a00 */
[----:B-1----:R-:W-:-:S02]  /*0190*/  ULEA UR4, UR6, UR4, 0x18 ;  /* 0x0000000406047291 */ /* 0x002fc4000f8ec0ff */
[----:B------:R-:W-:-:S04]  /*01a0*/  ULEA UR5, UR6, UR5, 0x18 ;  /* 0x0000000506057291 */ /* 0x000fc8000f8ec0ff */
[----:B0-----:R-:W-:Y:S02]  /*01b0*/  LEA R17, R5, UR4, 0x7 ;  /* 0x0000000405117c11 */ /* 0x001fe4000f8e38ff */
[C---:B--2---:R-:W-:Y:S01]  /*01c0*/  LEA R6, R2.reuse, UR5, 0x2 ;  /* 0x0000000502067c11 */ /* 0x044fe2000f8e10ff */
[----:B---3--:R-:W-:Y:S01]  /*01d0*/  IMAD R16, R7, UR10, R2 ;  /* 0x0000000a07107c24 */ /* 0x008fe2000f8e0202 */
[----:B------:R-:W-:Y:S01]  /*01e0*/  LEA R7, R2, R17, 0x2 ;  /* 0x0000001102077211 */ /* 0x000fe200078e10ff */
[----:B----4-:R-:W-:Y:S01]  /*01f0*/  IMAD R18, R18, UR7, R5 ;  /* 0x0000000712127c24 */ /* 0x010fe2000f8e0205 */
[----:B------:R-:W-:-:S07]  /*0200*/  LEA R5, R5, R6, 0x7 ;  /* 0x0000000605057211 */ /* 0x000fce00078e38ff */
.L_x_1:
[----:B------:R-:W0:Y:S01]  /*0210*/  S2R R22, SR_TID.Y ;  /* 0x0000000000167919 */ /* 0x000e220000002200 */
[----:B------:R-:W1:Y:S01]  /*0220*/  LDCU UR4, c[0x0][0x364] ;  /* 0x00006c80ff0477ac */ /* 0x000e620008000800 */
[----:B------:R-:W-:Y:S01]  /*0230*/  HFMA2 R23, -RZ, RZ, 0, 0 ;  /* 0x00000000ff177431 */ /* 0x000fe200000001ff */
[----:B------:R-:W-:Y:S01]  /*0240*/  MOV R9, RZ ;  /* 0x000000ff00097202 */ /* 0x000fe20000000f00 */
[----:B------:R-:W-:Y:S01]  /*0250*/  IMAD.MOV.U32 R8, RZ, RZ, R2 ;  /* 0x000000ffff087224 */ /* 0x000fe200078e0002 */
[----:B------:R-:W-:Y:S01]  /*0260*/  ISETP.GE.U32.AND P0, PT, R18, UR14, PT ;  /* 0x0000000e12007c0c */ /* 0x000fe2000bf06070 */
[----:B------:R-:W-:Y:S01]  /*0270*/  IMAD R11, R3, UR10, RZ ;  /* 0x0000000a030b7c24 */ /* 0x000fe2000f8e02ff */
[----:B------:R-:W-:Y:S01]  /*0280*/  ISETP.GE.U32.AND P2, PT, R16, UR16, PT ;  /* 0x0000001010007c0c */ /* 0x000fe2000bf46070 */
[----:B------:R-:W-:Y:S01]  /*0290*/  IMAD.WIDE.U32 R12, R4, UR10, R8 ;  /* 0x0000000a040c7c25 */ /* 0x000fe2000f8e0008 */
[----:B------:R-:W-:-:S03]  /*02a0*/  MOV R24, RZ ;  /* 0x000000ff00187202 */ /* 0x000fc60000000f00 */
[----:B------:R-:W-:Y:S01]  /*02b0*/  IMAD.IADD R13, R13, 0x1, R11 ;  /* 0x000000010d0d7824 */ /* 0x000fe200078e020b */
[----:B------:R-:W-:-:S04]  /*02c0*/  ISETP.GE.U32.AND P1, PT, R12, UR12, PT ;  /* 0x0000000c0c007c0c */ /* 0x000fc8000bf26070 */
[----:B------:R-:W-:Y:S01]  /*02d0*/  ISETP.GE.U32.AND.EX P1, PT, R13, UR13, PT, P1 ;  /* 0x0000000d0d007c0c */ /* 0x000fe2000bf26110 */
[----:B-1----:R-:W-:-:S03]  /*02e0*/  IMAD R9, R3, UR4, RZ ;  /* 0x0000000403097c24 */ /* 0x002fc6000f8e02ff */
[----:B------:R-:W-:Y:S01]  /*02f0*/  ISETP.GE.U32.OR.EX P0, PT, RZ, UR15, P1, P0 ;  /* 0x0000000fff007c0c */ /* 0x000fe20008f06500 */
[----:B0-----:R-:W-:-:S12]  /*0300*/  IMAD.WIDE.U32 R22, R4, UR4, R22 ;  /* 0x0000000404167c25 */ /* 0x001fd8000f8e0016 */
[----:B------:R-:W-:Y:S01]  /*0310*/  @!P0 IMAD.WIDE.U32 R14, R18, UR12, R12 ;  /* 0x0000000c120e8c25 */ /* 0x000fe2000f8e000c */
[----:B------:R-:W-:Y:S02]  /*0320*/  IADD3 R21, PT, PT, R23, R9, RZ ;  /* 0x0000000917157210 */ /* 0x000fe40007ffe0ff */
[----:B------:R-:W-:Y:S01]  /*0330*/  ISETP.GE.U32.AND P3, PT, R22, UR12, PT ;  /* 0x0000000c16007c0c */ /* 0x000fe2000bf66070 */
[----:B------:R-:W0:Y:S01]  /*0340*/  @!P0 LDC.64 R8, c[0x0][0x380] ;  /* 0x0000e000ff088b82 */ /* 0x000e220000000a00 */
[----:B------:R-:W-:Y:S02]  /*0350*/  @!P0 IMAD R15, R18, UR13, R15 ;  /* 0x0000000d120f8c24 */ /* 0x000fe4000f8e020f */
[----:B------:R-:W-:-:S04]  /*0360*/  ISETP.GE.U32.AND.EX P3, PT, R21, UR13, PT, P3 ;  /* 0x0000000d15007c0c */ /* 0x000fc8000bf66130 */
[----:B------:R-:W-:-:S13]  /*0370*/  ISETP.GE.U32.OR.EX P2, PT, RZ, UR17, P3, P2 ;  /* 0x00000011ff007c0c */ /* 0x000fda0009f46520 */
[----:B------:R-:W1:Y:S01]  /*0380*/  @!P2 LDC.64 R10, c[0x0][0x388] ;  /* 0x0000e200ff0aab82 */ /* 0x000e620000000a00 */
[----:B------:R-:W-:Y:S01]  /*0390*/  @!P2 MOV R12, R16 ;  /* 0x00000010000ca202 */ /* 0x000fe20000000f00 */
[----:B------:R-:W-:Y:S02]  /*03a0*/  @!P2 IMAD R21, R21, UR16, RZ ;  /* 0x000000101515ac24 */ /* 0x000fe4000f8e02ff */
[----:B------:R-:W-:Y:S01]  /*03b0*/  @!P2 IMAD.MOV.U32 R13, RZ, RZ, RZ ;  /* 0x000000ffff0da224 */ /* 0x000fe200078e00ff */
[----:B0-----:R-:W-:Y:S01]  /*03c0*/  @!P0 LEA R8, P1, R14, R8, 0x2 ;  /* 0x000000080e088211 */ /* 0x001fe200078210ff */
[C---:B------:R-:W-:Y:S02]  /*03d0*/  @!P2 IMAD R21, R22.reuse, UR17, R21 ;  /* 0x000000111615ac24 */ /* 0x040fe4000f8e0215 */
[----:B------:R-:W-:-:S04]  /*03e0*/  @!P2 IMAD.WIDE.U32 R12, R22, UR16, R12 ;  /* 0x00000010160cac25 */ /* 0x000fc8000f8e000c */
[----:B------:R-:W-:Y:S01]  /*03f0*/  HFMA2 R22, -RZ, RZ, 0, 0 ;  /* 0x00000000ff167431 */ /* 0x000fe200000001ff */
[----:B------:R-:W-:Y:S02]  /*0400*/  @!P0 LEA.HI.X R9, R14, R9, R15, 0x2, P1 ;  /* 0x000000090e098211 */ /* 0x000fe400008f140f */
[----:B------:R-:W-:-:S03]  /*0410*/  @!P2 IADD3 R13, PT, PT, R13, R21, RZ ;  /* 0x000000150d0da210 */ /* 0x000fc60007ffe0ff */
[----:B------:R-:W2:Y:S01]  /*0420*/  @!P0 LDG.E R22, desc[UR8][R8.64] ;  /* 0x0000000808168981 */ /* 0x000ea2000c1e1900 */
[----:B-1----:R-:W-:-:S04]  /*0430*/  @!P2 LEA R10, P3, R12, R10, 0x2 ;  /* 0x0000000a0c0aa211 */ /* 0x002fc800078610ff */
[----:B------:R-:W-:-:S05]  /*0440*/  @!P2 LEA.HI.X R11, R12, R11, R13, 0x2, P3 ;  /* 0x0000000b0c0ba211 */ /* 0x000fca00018f140d */
[----:B------:R-:W3:Y:S01]  /*0450*/  @!P2 LDG.E R24, desc[UR8][R10.64] ;  /* 0x000000080a18a981 */ /* 0x000ee2000c1e1900 */
[----:B------:R-:W-:-:S05]  /*0460*/  IADD3 R4, P0, PT, R4, 0x1, RZ ;  /* 0x0000000104047810 */ /* 0x000fca0007f1e0ff */
[----:B------:R-:W-:Y:S01]  /*0470*/  IMAD.X R3, RZ, RZ, R3, P0 ;  /* 0x000000ffff037224 */ /* 0x000fe200000e0603 */
[----:B--2---:R-:W-:Y:S04]  /*0480*/  STS [R7], R22 ;  /* 0x0000001607007388 */ /* 0x004fe80000000800 */
[----:B---3--:R-:W-:Y:S01]  /*0490*/  STS [R5], R24 ;  /* 0x0000001805007388 */ /* 0x008fe20000000800 */
[----:B------:R-:W-:Y:S06]  /*04a0*/  BAR.SYNC.DEFER_BLOCKING 0x0 ;  /* 0x0000000000007b1d */ /* 0x000fec0000010000 */
[----:B------:R-:W-:Y:S04]  /*04b0*/  LDS R27, [R6] ;  /* 0x00000000061b7984 */ /* 0x000fe80000000800 */
[----:B------:R-:W0:Y:S04]  /*04c0*/  LDS.128 R12, [R17] ;  /* 0x00000000110c7984 */ /* 0x000e280000000c00 */
[----:B------:R-:W1:Y:S04]  /*04d0*/  LDS R28, [R6+0x80] ;  /* 0x00008000061c7984 */ /* 0x000e680000000800 */
[----:B------:R-:W2:Y:S04]  /*04e0*/  LDS R21, [R6+0x100] ;  /* 0x0001000006157984 */ /* 0x000ea80000000800 */
[----:B------:R-:W3:Y:S04]  /*04f0*/  LDS R26, [R6+0x180] ;  /* 0x00018000061a7984 */ /* 0x000ee80000000800 */
[----:B------:R-:W-:Y:S04]  /*0500*/  LDS R23, [R6+0x200] ;  /* 0x0002000006177984 */ /* 0x000fe80000000800 */
[----:B------:R-:W4:Y:S04]  /*0510*/  LDS.128 R8, [R17+0x10] ;  /* 0x0000100011087984 */ /* 0x000f280000000c00 */
[----:B------:R-:W5:Y:S04]  /*0520*/  LDS R22, [R6+0x280] ;  /* 0x0002800006167984 */ /* 0x000f680000000800 */
[----:B------:R-:W5:Y:S04]  /*0530*/  LDS R25, [R6+0x300] ;  /* 0x0003000006197984 */ /* 0x000f680000000800 */
[----:B------:R-:W5:Y:S01]  /*0540*/  LDS R24, [R6+0x380] ;  /* 0x0003800006187984 */ /* 0x000f620000000800 */
[----:B0-----:R-:W-:Y:S01]  /*0550*/  FADD R27, R12, R27 ;  /* 0x0000001b0c1b7221 */ /* 0x001fe20000000000 */
[----:B-1----:R-:W-:-:S02]  /*0560*/  FADD R13, R28, R13 ;  /* 0x0000000d1c0d7221 */ /* 0x002fc40000000000 */
[----:B------:R-:W-:Y:S01]  /*0570*/  LDS R28, [R6+0x580] ;  /* 0x00058000061c7984 */ /* 0x000fe20000000800 */
[----:B--2---:R-:W-:Y:S02]  /*0580*/  FADD R14, R21, R14 ;  /* 0x0000000e150e7221 */ /* 0x004fe40000000000 */
[----:B------:R-:W-:Y:S01]  /*0590*/  FMNMX3 R13, R20, R27, R13, !PT ;  /* 0x0000001b140d7276 */ /* 0x000fe2000780000d */
[----:B------:R-:W-:Y:S01]  /*05a0*/  LDS R21, [R6+0x400] ;  /* 0x0004000006157984 */ /* 0x000fe20000000800 */
[----:B---3--:R-:W-:-:S03]  /*05b0*/  FADD R26, R26, R15 ;  /* 0x0000000f1a1a7221 */ /* 0x008fc60000000000 */
[----:B------:R-:W-:Y:S02]  /*05c0*/  LDS R20, [R6+0x480] ;  /* 0x0004800006147984 */ /* 0x000fe40000000800 */
[----:B------:R-:W-:Y:S02]  /*05d0*/  FMNMX3 R26, R13, R14, R26, !PT ;  /* 0x0000000e0d1a7276 */ /* 0x000fe4000780001a */
[----:B------:R-:W0:Y:S01]  /*05e0*/  LDS.128 R12, [R17+0x20] ;  /* 0x00002000110c7984 */ /* 0x000e220000000c00 */
[----:B----4-:R-:W-:Y:S01]  /*05f0*/  FADD R23, R8, R23 ;  /* 0x0000001708177221 */ /* 0x010fe20000000000 */
[----:B-----5:R-:W-:Y:S02]  /*0600*/  FADD R9, R22, R9 ;  /* 0x0000000916097221 */ /* 0x020fe40000000000 */
[----:B------:R-:W-:Y:S01]  /*0610*/  LDS R22, [R6+0x680] ;  /* 0x0006800006167984 */ /* 0x000fe20000000800 */
[----:B------:R-:W-:-:S03]  /*0620*/  FADD R10, R25, R10 ;  /* 0x0000000a190a7221 */ /* 0x000fc60000000000 */
[----:B------:R-:W1:Y:S01]  /*0630*/  LDS R25, [R6+0x500] ;  /* 0x0005000006197984 */ /* 0x000e620000000800 */
[----:B------:R-:W-:Y:S01]  /*0640*/  FMNMX3 R9, R26, R23, R9, !PT ;  /* 0x000000171a097276 */ /* 0x000fe20007800009 */
[----:B------:R-:W-:Y:S02]  /*0650*/  FADD R11, R24, R11 ;  /* 0x0000000b180b7221 */ /* 0x000fe40000000000 */
[----:B------:R-:W-:Y:S03]  /*0660*/  LDS R23, [R6+0x600] ;  /* 0x0006000006177984 */ /* 0x000fe60000000800 */
[----:B------:R-:W-:Y:S02]  /*0670*/  FMNMX3 R24, R9, R10, R11, !PT ;  /* 0x0000000a09187276 */ /* 0x000fe4000780000b */
[----:B------:R-:W2:Y:S01]  /*0680*/  LDS.128 R8, [R17+0x30] ;  /* 0x0000300011087984 */ /* 0x000ea20000000c00 */
[----:B0-----:R-:W-:Y:S01]  /*0690*/  FADD R21, R12, R21 ;  /* 0x000000150c157221 */ /* 0x001fe20000000000 */
[----:B------:R-:W-:Y:S01]  /*06a0*/  FADD R13, R20, R13 ;  /* 0x0000000d140d7221 */ /* 0x000fe20000000000 */
[----:B------:R-:W-:Y:S01]  /*06b0*/  FADD R15, R28, R15 ;  /* 0x0000000f1c0f7221 */ /* 0x000fe20000000000 */
[----:B------:R-:W0:Y:S03]  /*06c0*/  LDS R20, [R6+0x780] ;  /* 0x0007800006147984 */ /* 0x000e260000000800 */
[----:B------:R-:W-:-:S02]  /*06d0*/  FMNMX3 R13, R24, R21, R13, !PT ;  /* 0x00000015180d7276 */ /* 0x000fc4000780000d */
[----:B------:R-:W-:Y:S01]  /*06e0*/  LDS R21, [R6+0x800] ;  /* 0x0008000006157984 */ /* 0x000fe20000000800 */
[----:B-1----:R-:W-:-:S03]  /*06f0*/  FADD R14, R25, R14 ;  /* 0x0000000e190e7221 */ /* 0x002fc60000000000 */
[----:B------:R-:W-:Y:S04]  /*0700*/  LDS R24, [R6+0x880] ;  /* 0x0008800006187984 */ /* 0x000fe80000000800 */
[----:B------:R-:W1:Y:S01]  /*0710*/  LDS R25, [R6+0x700] ;  /* 0x0007000006197984 */ /* 0x000e620000000800 */
[----:B------:R-:W-:-:S03]  /*0720*/  FMNMX3 R26, R13, R14, R15, !PT ;  /* 0x0000000e0d1a7276 */ /* 0x000fc6000780000f */
[----:B------:R-:W3:Y:S01]  /*0730*/  LDS.128 R12, [R17+0x40] ;  /* 0x00004000110c7984 */ /* 0x000ee20000000c00 */
[----:B--2---:R-:W-:-:S03]  /*0740*/  FADD R27, R8, R23 ;  /* 0x00000017081b7221 */ /* 0x004fc60000000000 */
[----:B------:R-:W2:Y:S01]  /*0750*/  LDS R23, [R6+0x900] ;  /* 0x0009000006177984 */ /* 0x000ea20000000800 */
[----:B------:R-:W-:-:S03]  /*0760*/  FADD R9, R22, R9 ;  /* 0x0000000916097221 */ /* 0x000fc60000000000 */
[----:B------:R-:W4:Y:S02]  /*0770*/  LDS R22, [R6+0x980] ;  /* 0x0009800006167984 */ /* 0x000f240000000800 */
[----:B------:R-:W-:Y:S01]  /*0780*/  FMNMX3 R9, R26, R27, R9, !PT ;  /* 0x0000001b1a097276 */ /* 0x000fe20007800009 */
[----:B0-----:R-:W-:Y:S02]  /*0790*/  FADD R11, R20, R11 ;  /* 0x0000000b140b7221 */ /* 0x001fe40000000000 */
[----:B------:R-:W-:Y:S01]  /*07a0*/  LDS R20, [R6+0xa80] ;  /* 0x000a800006147984 */ /* 0x000fe20000000800 */
[----:B-1----:R-:W-:Y:S01]  /*07b0*/  FADD R10, R25, R10 ;  /* 0x0000000a190a7221 */ /* 0x002fe20000000000 */
[----:B---3--:R-:W-:-:S04]  /*07c0*/  FADD R12, R12, R21 ;  /* 0x000000150c0c7221 */ /* 0x008fc80000000000 */
[----:B------:R-:W-:Y:S01]  /*07d0*/  FMNMX3 R25, R9, R10, R11, !PT ;  /* 0x0000000a09197276 */ /* 0x000fe2000780000b */
[----:B------:R-:W-:Y:S01]  /*07e0*/  LDS R21, [R6+0xa00] ;  /* 0x000a000006157984 */ /* 0x000fe20000000800 */
[----:B------:R-:W-:-:S03]  /*07f0*/  FADD R13, R24, R13 ;  /* 0x0000000d180d7221 */ /* 0x000fc60000000000 */
[----:B------:R-:W0:Y:S01]  /*0800*/  LDS.128 R8, [R17+0x50] ;  /* 0x0000500011087984 */ /* 0x000e220000000c00 */
[----:B--2---:R-:W-:-:S03]  /*0810*/  FADD R27, R23, R14 ;  /* 0x0000000e171b7221 */ /* 0x004fc60000000000 */
[----:B------:R-:W1:Y:S01]  /*0820*/  LDS R23, [R6+0xb00] ;  /* 0x000b000006177984 */ /* 0x000e620000000800 */
[----:B----4-:R-:W-:-:S03]  /*0830*/  FADD R15, R22, R15 ;  /* 0x0000000f160f7221 */ /* 0x010fc60000000000 */
[----:B------:R-:W2:Y:S01]  /*0840*/  LDS R24, [R6+0xb80] ;  /* 0x000b800006187984 */ /* 0x000ea20000000800 */
[----:B------:R-:W-:-:S03]  /*0850*/  FMNMX3 R12, R25, R12, R13, !PT ;  /* 0x0000000c190c7276 */ /* 0x000fc6000780000d */
[----:B------:R-:W-:Y:S01]  /*0860*/  LDS R25, [R6+0xc00] ;  /* 0x000c000006197984 */ /* 0x000fe20000000800 */
[----:B------:R-:W-:-:S03]  /*0870*/  FMNMX3 R26, R12, R27, R15, !PT ;  /* 0x0000001b0c1a7276 */ /* 0x000fc6000780000f */
[----:B------:R-:W3:Y:S04]  /*0880*/  LDS.128 R12, [R17+0x60] ;  /* 0x00006000110c7984 */ /* 0x000ee80000000c00 */
[----:B------:R-:W4:Y:S01]  /*0890*/  LDS R22, [R6+0xc80] ;  /* 0x000c800006167984 */ /* 0x000f220000000800 */
[----:B0-----:R-:W-:Y:S01]  /*08a0*/  FADD R21, R8, R21 ;  /* 0x0000001508157221 */ /* 0x001fe20000000000 */
[----:B------:R-:W-:Y:S02]  /*08b0*/  FADD R9, R20, R9 ;  /* 0x0000000914097221 */ /* 0x000fe40000000000 */
[----:B------:R-:W0:Y:S01]  /*08c0*/  LDS R20, [R6+0xd80] ;  /* 0x000d800006147984 */ /* 0x000e220000000800 */
[----:B-1----:R-:W-:Y:S02]  /*08d0*/  FADD R23, R23, R10 ;  /* 0x0000000a17177221 */ /* 0x002fe40000000000 */
[----:B------:R-:W-:Y:S01]  /*08e0*/  FMNMX3 R26, R26, R21, R9, !PT ;  /* 0x000000151a1a7276 */ /* 0x000fe20007800009 */
[----:B--2---:R-:W-:Y:S01]  /*08f0*/  FADD R11, R24, R11 ;  /* 0x0000000b180b7221 */ /* 0x004fe20000000000 */
[----:B------:R-:W1:Y:S04]  /*0900*/  LDS R21, [R6+0xd00] ;  /* 0x000d000006157984 */ /* 0x000e680000000800 */
[----:B------:R-:W-:Y:S01]  /*0910*/  FMNMX3 R26, R26, R23, R11, !PT ;  /* 0x000000171a1a7276 */ /* 0x000fe2000780000b */
[----:B------:R-:W-:Y:S04]  /*0920*/  LDS R24, [R6+0xe80] ;  /* 0x000e800006187984 */ /* 0x000fe80000000800 */
[----:B------:R-:W-:Y:S01]  /*0930*/  LDS R23, [R6+0xe00] ;  /* 0x000e000006177984 */ /* 0x000fe20000000800 */
[----:B---3--:R-:W-:-:S03]  /*0940*/  FADD R27, R12, R25 ;  /* 0x000000190c1b7221 */ /* 0x008fc60000000000 */
[----:B------:R-:W2:Y:S01]  /*0950*/  LDS.128 R8, [R17+0x70] ;  /* 0x0000700011087984 */ /* 0x000ea20000000c00 */
[----:B----4-:R-:W-:-:S03]  /*0960*/  FADD R13, R22, R13 ;  /* 0x0000000d160d7221 */ /* 0x010fc60000000000 */
[----:B------:R-:W3:Y:S04]  /*0970*/  LDS R25, [R6+0xf00] ;  /* 0x000f000006197984 */ /* 0x000ee80000000800 */
[----:B------:R-:W4:Y:S01]  /*0980*/  LDS R22, [R6+0xf80] ;  /* 0x000f800006167984 */ /* 0x000f220000000800 */
[----:B------:R-:W-:Y:S02]  /*0990*/  MOV R12, R4 ;  /* 0x00000004000c7202 */ /* 0x000fe40000000f00 */
[----:B------:R-:W-:Y:S02]  /*09a0*/  FMNMX3 R26, R26, R27, R13, !PT ;  /* 0x0000001b1a1a7276 */ /* 0x000fe4000780000d */
[----:B------:R-:W-:-:S04]  /*09b0*/  MOV R13, R3 ;  /* 0x00000003000d7202 */ /* 0x000fc80000000f00 */
[----:B------:R-:W5:Y:S01]  /*09c0*/  I2F.U64 R12, R12 ;  /* 0x0000000c000c7312 */ /* 0x000f620000301000 */
[----:B0-----:R-:W-:Y:S01]  /*09d0*/  FADD R15, R20, R15 ;  /* 0x0000000f140f7221 */ /* 0x001fe20000000000 */
[----:B-1----:R-:W-:Y:S01]  /*09e0*/  FADD R21, R21, R14 ;  /* 0x0000000e15157221 */ /* 0x002fe20000000000 */
[----:B------:R-:W-:Y:S01]  /*09f0*/  BAR.SYNC.DEFER_BLOCKING 0x0 ;  /* 0x0000000000007b1d */ /* 0x000fe20000010000 */
[----:B-----5:R-:W-:-:S03]  /*0a00*/  FSETP.GT.AND P0, PT, R19, R12, PT ;  /* 0x0000000c1300720b */ /* 0x020fc60003f04000 */
[----:B------:R-:W-:Y:S01]  /*0a10*/  FMNMX3 R15, R26, R21, R15, !PT ;  /* 0x000000151a0f7276 */ /* 0x000fe2000780000f */
[----:B--2---:R-:W-:Y:S01]  /*0a20*/  FADD R8, R8, R23 ;  /* 0x0000001708087221 */ /* 0x004fe20000000000 */
[----:B------:R-:W-:Y:S01]  /*0a30*/  FADD R9, R24, R9 ;  /* 0x0000000918097221 */ /* 0x000fe20000000000 */
[----:B---3--:R-:W-:-:S04]  /*0a40*/  FADD R25, R25, R10 ;  /* 0x0000000a19197221 */ /* 0x008fc80000000000 */
[----:B------:R-:W-:Y:S01]  /*0a50*/  FMNMX3 R8, R15, R8, R9, !PT ;  /* 0x000000080f087276 */ /* 0x000fe20007800009 */
[----:B----4-:R-:W-:-:S05]  /*0a60*/  FADD R11, R22, R11 ;  /* 0x0000000b160b7221 */ /* 0x010fca0000000000 */
[----:B------:R-:W-:Y:S01]  /*0a70*/  FMNMX3 R20, R8, R25, R11, !PT ;  /* 0x0000001908147276 */ /* 0x000fe2000780000b */
[----:B------:R-:W-:Y:S06]  /*0a80*/  @P0 BRA `(.L_x_1) ;  /* 0xfffffff400e00947 */ /* 0x000fec000383ffff */
.L_x_0:
[----:B------:R-:W0:Y:S01]  /*0a90*/  S2R R4, SR_TID.Y ;  /* 0x0000000000047919 */ /* 0x000e220000002200 */
[----:B------:R-:W0:Y:S01]  /*0aa0*/  LDC R5, c[0x0][0x364] ;  /* 0x0000d900ff057b82 */ /* 0x000e220000000800 */
[----:B------:R-:W1:Y:S01]  /*0ab0*/  LDCU.64 UR6, c[0x0][0x3a8] ;  /* 0x00007500ff0677ac */ /* 0x000e620008000a00 */
[----:B------:R-:W2:Y:S06]  /*0ac0*/  LDCU.64 UR10, c[0x0][0x398] ;  /* 0x00007300ff0a77ac */ /* 0x000eac0008000a00 */
[----:B------:R-:W3:Y:S08]  /*0ad0*/  S2UR UR5, SR_CTAID.X ;  /* 0x00000000000579c3 */ /* 0x000ef00000002500 */
[----:B------:R-:W3:Y:S08]  /*0ae0*/  LDC R3, c[0x0][0x360] ;  /* 0x0000d800ff037b82 */ /* 0x000ef00000000800 */
[----:B------:R-:W0:Y:S01]  /*0af0*/  S2UR UR4, SR_CTAID.Y ;  /* 0x00000000000479c3 */ /* 0x000e220000002600 */
[----:B---3--:R-:W-:-:S05]  /*0b00*/  IMAD R2, R3, UR5, R0 ;  /* 0x0000000503027c24 */ /* 0x008fca000f8e0200 */
[----:B-1----:R-:W-:Y:S01]  /*0b10*/  ISETP.GE.U32.AND P0, PT, R2, UR6, PT ;  /* 0x0000000602007c0c */ /* 0x002fe2000bf06070 */
[----:B0-----:R-:W-:-:S03]  /*0b20*/  IMAD R5, R5, UR4, R4 ;  /* 0x0000000405057c24 */ /* 0x001fc6000f8e0204 */
[----:B------:R-:W-:Y:S02]  /*0b30*/  ISETP.GE.U32.AND.EX P0, PT, RZ, UR7, PT, P0 ;  /* 0x00000007ff007c0c */ /* 0x000fe4000bf06100 */
[----:B--2---:R-:W-:-:S04]  /*0b40*/  ISETP.GE.U32.AND P1, PT, R5, UR10, PT ;  /* 0x0000000a05007c0c */ /* 0x004fc8000bf26070 */
[----:B------:R-:W-:-:S13]  /*0b50*/  ISETP.GE.U32.OR.EX P0, PT, RZ, UR11, P0, P1 ;  /* 0x0000000bff007c0c */ /* 0x000fda0008706510 */
[----:B------:R-:W-:Y:S05]  /*0b60*/  @P0 EXIT ;  /* 0x000000000000094d */ /* 0x000fea0003800000 */
[----:B------:R-:W0:Y:S01]  /*0b70*/  LDCU.64 UR4, c[0x0][0x390] ;  /* 0x00007200ff0477ac */ /* 0x000e220008000a00 */
[----:B------:R-:W-:-:S03]  /*0b80*/  HFMA2 R3, -RZ, RZ, 0, 0 ;  /* 0x00000000ff037431 */ /* 0x000fc600000001ff */
[----:B------:R-:W-:-:S04]  /*0b90*/  IMAD.WIDE.U32 R2, R5, UR6, R2 ;  /* 0x0000000605027c25 */ /* 0x000fc8000f8e0002 */
[----:B------:R-:W-:Y:S01]  /*0ba0*/  IMAD R5, R5, UR7, R3 ;  /* 0x0000000705057c24 */ /* 0x000fe2000f8e0203 */
[----:B0-----:R-:W-:-:S04]  /*0bb0*/  LEA R4, P0, R2, UR4, 0x2 ;  /* 0x0000000402047c11 */ /* 0x001fc8000f8010ff */
[----:B------:R-:W-:-:S05]  /*0bc0*/  LEA.HI.X R5, R2, UR5, R5, 0x2, P0 ;  /* 0x0000000502057c11 */ /* 0x000fca00080f1405 */
[----:B------:R-:W-:Y:S01]  /*0bd0*/  STG.E desc[UR8][R4.64], R20 ;  /* 0x0000001404007986 */ /* 0x000fe2000c101908 */
[----:B------:R-:W-:Y:S05]  /*0be0*/  EXIT ;  /* 0x000000000000794d */ /* 0x000fea0003800000 */
.L_x_2:
[----:B------:R-:W-:-:S00]  /*0bf0*/  BRA `(.L_x_2) ;  /* 0xfffffffc00fc7947 */ /* 0x000fc0000383ffff */
[----:B------:R-:W-:-:S00]  /*0c00*/  NOP ;  /* 0x0000000000007918 */ /* 0x000fc00000000000 */
[----:B------:R-:W-:-:S00]  /*0c10*/  NOP ;  /* 0x0000000000007918 */ /* 0x000fc00000000000 */
[----:B------:R-:W-:-:S00]  /*0c20*/  NOP ;  /* 0x0000000000007918 */ /* 0x000fc00000000000 */
[----:B------:R-:W-:-:S00]  /*0c30*/  NOP ;  /* 0x0000000000007918 */ /* 0x000fc00000000000 */
[----:B------:R-:W-:-:S00]  /*0c40*/  NOP ;  /* 0x0000000000007918 */ /* 0x000fc00000000000 */
[----:B------:R-:W-:-:S00]  /*0c50*/  NOP ;  /* 0x0000000000007918 */ /* 0x000fc00000000000 */
[----:B------:R-:W-:-:S00]  /*0c60*/  NOP ;  /* 0x0000000000007918 */ /* 0x000fc00000000000 */
[----:B------:R-:W-:-:S00]  /*0c70*/  NOP ;  /* 0x0000000000007918 */ /* 0x000fc00000000000 */
.L_x_3:


//--------------------- .nv.shared._Z25optimizedMaxPlusMulKernelIfEvPKT_S2_PS0_mmm --------------------------
	.section	.nv.shared._Z25optimizedMaxPlusMulKernelIfEvPKT_S2_PS0_mmm,"aw",@nobits
	.sectionflags	@""
	.align	4
.nv.shared._Z25optimizedMaxPlusMulKernelIfEvPKT_S2_PS0_mmm:
	.zero		9216


//--------------------- .nv.shared.reserved.0     --------------------------
	.section	.nv.shared.reserved.0,"aw",@nobits
	.weak		__nv_reservedSMEM_offset_0_alias
	.size		__nv_reservedSMEM_offset_0_alias, 0, 64
	.other		__nv_reservedSMEM_offset_0_alias,@"STO_CUDA_RESERVED_SHARED STV_DEFAULT"
__nv_reservedSMEM_offset_0_alias:
	.zero		0
	.zero		64


//--------------------- .nv.constant0._Z25optimizedMaxPlusMulKernelIfEvPKT_S2_PS0_mmm --------------------------
	.section	.nv.constant0._Z25optimizedMaxPlusMulKernelIfEvPKT_S2_PS0_mmm,"a",@progbits
	.sectionflags	@""
	.align	4
.nv.constant0._Z25optimizedMaxPlusMulKernelIfEvPKT_S2_PS0_mmm:
	.zero		944


//--------------------- SYMBOLS --------------------------

	.type		.nv.reservedSmem.offset0,@object
	.size		.nv.reservedSmem.offset0,0x4
	.type		.nv.reservedSmem.cap,@object
	.size		.nv.reservedSmem.cap,0x4
